	.headerflags	@"EF_CUDA_TEXMODE_UNIFIED EF_CUDA_64BIT_ADDRESS EF_CUDA_ACCELERATORS EF_CUDA_SM90 EF_CUDA_VIRTUAL_SM(EF_CUDA_SM90)"
	.elftype	@"ET_EXEC"


//--------------------- .nv.info                  --------------------------
	.section	.nv.info,"",@"SHT_CUDA_INFO"
	.align	4


	//----- nvinfo : EIATTR_REGCOUNT
	.align		4
        /*0000*/ 	.byte	0x04, 0x2f
        /*0002*/ 	.short	(.L_3 - .L_2)
	.align		4
.L_2:
        /*0004*/ 	.word	index@(triton_poi_fused__native_batch_norm_legit_no_training_convolution_relu_67)
        /*0008*/ 	.word	0x0000001a


	//----- nvinfo : EIATTR_MIN_STACK_SIZE
	.align		4
.L_3:
        /*000c*/ 	.byte	0x04, 0x12
        /*000e*/ 	.short	(.L_5 - .L_4)
	.align		4
.L_4:
        /*0010*/ 	.word	index@(triton_poi_fused__native_batch_norm_legit_no_training_convolution_relu_67)
        /*0014*/ 	.word	0x00000000


	//----- nvinfo : EIATTR_FRAME_SIZE
	.align		4
.L_5:
        /*0018*/ 	.byte	0x04, 0x11
        /*001a*/ 	.short	(.L_7 - .L_6)
	.align		4
.L_6:
        /*001c*/ 	.word	index@(triton_poi_fused__native_batch_norm_legit_no_training_convolution_relu_67)
        /*0020*/ 	.word	0x00000000


	//----- nvinfo : EIATTR_MIN_STACK_SIZE
	.align		4
.L_7:
        /*0024*/ 	.byte	0x04, 0x12
        /*0026*/ 	.short	(.L_9 - .L_8)
	.align		4
.L_8:
        /*0028*/ 	.word	index@(triton_poi_fused__native_batch_norm_legit_no_training_convolution_relu_67)
        /*002c*/ 	.word	0x00000000
.L_9:


//--------------------- .nv.info.triton_poi_fused__native_batch_norm_legit_no_training_convolution_relu_67 --------------------------
	.section	.nv.info.triton_poi_fused__native_batch_norm_legit_no_training_convolution_relu_67,"",@"SHT_CUDA_INFO"
	.sectionflags	@""
	.align	4


	//----- nvinfo : EIATTR_CUDA_API_VERSION
	.align		4
        /*0000*/ 	.byte	0x04, 0x37
        /*0002*/ 	.short	(.L_11 - .L_10)
.L_10:
        /*0004*/ 	.word	0x0000007c


	//----- nvinfo : EIATTR_KPARAM_INFO
	.align		4
.L_11:
        /*0008*/ 	.byte	0x04, 0x17
        /*000a*/ 	.short	(.L_13 - .L_12)
.L_12:
        /*000c*/ 	.word	0x00000000
        /*0010*/ 	.short	0x0007
        /*0012*/ 	.short	0x0038
        /*0014*/ 	.byte	0x00, 0xf0, 0x11, 0x00


	//----- nvinfo : EIATTR_KPARAM_INFO
	.align		4
.L_13:
        /*0018*/ 	.byte	0x04, 0x17
        /*001a*/ 	.short	(.L_15 - .L_14)
.L_14:
        /*001c*/ 	.word	0x00000000
        /*0020*/ 	.short	0x0006
        /*0022*/ 	.short	0x0030
        /*0024*/ 	.byte	0x00, 0xf4, 0x21, 0x00


	//----- nvinfo : EIATTR_KPARAM_INFO
	.align		4
.L_15:
        /*0028*/ 	.byte	0x04, 0x17
        /*002a*/ 	.short	(.L_17 - .L_16)
.L_16:
        /*002c*/ 	.word	0x00000000
        /*0030*/ 	.short	0x0005
        /*0032*/ 	.short	0x0028
        /*0034*/ 	.byte	0x00, 0xf4, 0x21, 0x00


	//----- nvinfo : EIATTR_KPARAM_INFO
	.align		4
.L_17:
        /*0038*/ 	.byte	0x04, 0x17
        /*003a*/ 	.short	(.L_19 - .L_18)
.L_18:
        /*003c*/ 	.word	0x00000000
        /*0040*/ 	.short	0x0004
        /*0042*/ 	.short	0x0020
        /*0044*/ 	.byte	0x00, 0xf4, 0x21, 0x00


	//----- nvinfo : EIATTR_KPARAM_INFO
	.align		4
.L_19:
        /*0048*/ 	.byte	0x04, 0x17
        /*004a*/ 	.short	(.L_21 - .L_20)
.L_20:
        /*004c*/ 	.word	0x00000000
        /*0050*/ 	.short	0x0003
        /*0052*/ 	.short	0x0018
        /*0054*/ 	.byte	0x00, 0xf4, 0x21, 0x00


	//----- nvinfo : EIATTR_KPARAM_INFO
	.align		4
.L_21:
        /*0058*/ 	.byte	0x04, 0x17
        /*005a*/ 	.short	(.L_23 - .L_22)
.L_22:
        /*005c*/ 	.word	0x00000000
        /*0060*/ 	.short	0x0002
        /*0062*/ 	.short	0x0010
        /*0064*/ 	.byte	0x00, 0xf4, 0x21, 0x00


	//----- nvinfo : EIATTR_KPARAM_INFO
	.align		4
.L_23:
        /*0068*/ 	.byte	0x04, 0x17
        /*006a*/ 	.short	(.L_25 - .L_24)
.L_24:
        /*006c*/ 	.word	0x00000000
        /*0070*/ 	.short	0x0001
        /*0072*/ 	.short	0x0008
        /*0074*/ 	.byte	0x00, 0xf4, 0x21, 0x00


	//----- nvinfo : EIATTR_KPARAM_INFO
	.align		4
.L_25:
        /*0078*/ 	.byte	0x04, 0x17
        /*007a*/ 	.short	(.L_27 - .L_26)
.L_26:
        /*007c*/ 	.word	0x00000000
        /*0080*/ 	.short	0x0000
        /*0082*/ 	.short	0x0000
        /*0084*/ 	.byte	0x00, 0xf4, 0x21, 0x00


	//----- nvinfo : EIATTR_SPARSE_MMA_MASK
	.align		4
.L_27:
        /*0088*/ 	.byte	0x03, 0x50
        /*008a*/ 	.short	0x0000


	//----- nvinfo : EIATTR_MAXREG_COUNT
	.align		4
        /*008c*/ 	.byte	0x03, 0x1b
        /*008e*/ 	.short	0x00ff


	//----- nvinfo : EIATTR_EXIT_INSTR_OFFSETS
	.align		4
        /*0090*/ 	.byte	0x04, 0x1c
        /*0092*/ 	.short	(.L_29 - .L_28)


	//   ....[0]....
.L_28:
        /*0094*/ 	.word	0x00000510


	//   ....[1]....
        /*0098*/ 	.word	0x00000530


	//----- nvinfo : EIATTR_REQNTID
	.align		4
.L_29:
        /*009c*/ 	.byte	0x04, 0x10
        /*009e*/ 	.short	(.L_31 - .L_30)
.L_30:
        /*00a0*/ 	.word	0x00000080
        /*00a4*/ 	.word	0x00000001
        /*00a8*/ 	.word	0x00000001


	//----- nvinfo : EIATTR_CBANK_PARAM_SIZE
	.align		4
.L_31:
        /*00ac*/ 	.byte	0x03, 0x19
        /*00ae*/ 	.short	0x003c


	//----- nvinfo : EIATTR_PARAM_CBANK
	.align		4
        /*00b0*/ 	.byte	0x04, 0x0a
        /*00b2*/ 	.short	(.L_33 - .L_32)
	.align		4
.L_32:
        /*00b4*/ 	.word	index@(.nv.constant0.triton_poi_fused__native_batch_norm_legit_no_training_convolution_relu_67)
        /*00b8*/ 	.short	0x0210
        /*00ba*/ 	.short	0x003c


	//----- nvinfo : EIATTR_SW_WAR
	.align		4
.L_33:
        /*00bc*/ 	.byte	0x04, 0x36
        /*00be*/ 	.short	(.L_35 - .L_34)
.L_34:
        /*00c0*/ 	.word	0x00000008
.L_35:


//--------------------- .nv.callgraph             --------------------------
	.section	.nv.callgraph,"",@"SHT_CUDA_CALLGRAPH"
	.align	4
	.sectionentsize	8
	.align		4
        /*0000*/ 	.word	0x00000000
	.align		4
        /*0004*/ 	.word	0xffffffff
	.align		4
        /*0008*/ 	.word	0x00000000
	.align		4
        /*000c*/ 	.word	0xfffffffe
	.align		4
        /*0010*/ 	.word	0x00000000
	.align		4
        /*0014*/ 	.word	0xfffffffd
	.align		4
        /*0018*/ 	.word	0x00000000
	.align		4
        /*001c*/ 	.word	0xfffffffc


//--------------------- .nv.constant4             --------------------------
	.section	.nv.constant4,"a",@progbits
	.align	8
	.align		8
.nv.constant4:
        /*0000*/ 	.dword	_$_str
	.align		8
        /*0008*/ 	.dword	_$_str_$_2


//--------------------- .text.triton_poi_fused__native_batch_norm_legit_no_training_convolution_relu_67 --------------------------
	.section	.text.triton_poi_fused__native_batch_norm_legit_no_training_convolution_relu_67,"ax",@progbits
	.align	128
        .global         triton_poi_fused__native_batch_norm_legit_no_training_convolution_relu_67
        .type           triton_poi_fused__native_batch_norm_legit_no_training_convolution_relu_67,@function
        .size           triton_poi_fused__native_batch_norm_legit_no_training_convolution_relu_67,(.L_x_1 - triton_poi_fused__native_batch_norm_legit_no_training_convolution_relu_67)
        .other          triton_poi_fused__native_batch_norm_legit_no_training_convolution_relu_67,@"STO_CUDA_ENTRY STV_DEFAULT"
triton_poi_fused__native_batch_norm_legit_no_training_convolution_relu_67:
.text.triton_poi_fused__native_batch_norm_legit_no_training_convolution_relu_67:
[----:B------:R-:W0:Y:S01]  /*0000*/  LDC R1, c[0x0][0x28] ;  /* 0x00000a00ff017b82 */ /* 0x000e220000000800 */
[----:B------:R-:W1:Y:S01]  /*0010*/  S2R R0, SR_TID.X ;  /* 0x0000000000007919 */ /* 0x000e620000002100 */
[----:B------:R-:W-:Y:S01]  /*0020*/  CS2R R16, SRZ ;  /* 0x0000000000107805 */ /* 0x000fe2000001ff00 */
[----:B------:R-:W-:-:S05]  /*0030*/  ULDC.64 UR4, c[0x0][0x208] ;  /* 0x0000820000047ab9 */ /* 0x000fca0000000a00 */
[----:B------:R-:W2:Y:S01]  /*0040*/  LDC.64 R14, c[0x0][0x218] ;  /* 0x00008600ff0e7b82 */ /* 0x000ea20000000a00 */
[----:B------:R-:W3:Y:S07]  /*0050*/  S2R R5, SR_CTAID.X ;  /* 0x0000000000057919 */ /* 0x000eee0000002500 */
[----:B------:R-:W4:Y:S08]  /*0060*/  LDC.64 R22, c[0x0][0x210] ;  /* 0x00008400ff167b82 */ /* 0x000f300000000a00 */
[----:B------:R-:W5:Y:S08]  /*0070*/  LDC.64 R20, c[0x0][0x220] ;  /* 0x00008800ff147b82 */ /* 0x000f700000000a00 */
[----:B------:R-:W2:Y:S01]  /*0080*/  LDC.64 R8, c[0x0][0x230] ;  /* 0x00008c00ff087b82 */ /* 0x000ea20000000a00 */
[----:B-1----:R-:W-:-:S07]  /*0090*/  IMAD.SHL.U32 R0, R0, 0x2, RZ ;  /* 0x0000000200007824 */ /* 0x002fce00078e00ff */
[----:B------:R-:W1:Y:S01]  /*00a0*/  LDC.64 R6, c[0x0][0x238] ;  /* 0x00008e00ff067b82 */ /* 0x000e620000000a00 */
[----:B---3--:R-:W-:Y:S02]  /*00b0*/  SHF.R.S32.HI R3, RZ, 0x17, R5 ;  /* 0x00000017ff037819 */ /* 0x008fe40000011405 */
[----:B------:R-:W-:Y:S02]  /*00c0*/  LOP3.LUT R0, R0, 0xfe, RZ, 0xc0, !PT ;  /* 0x000000fe00007812 */ /* 0x000fe400078ec0ff */
[----:B------:R-:W-:-:S03]  /*00d0*/  SGXT R3, R3, 0x1 ;  /* 0x000000010303781a */ /* 0x000fc60000000200 */
[----:B------:R-:W-:Y:S02]  /*00e0*/  IMAD R0, R5, 0x100, R0 ;  /* 0x0000010005007824 */ /* 0x000fe400078e0200 */
[----:B------:R-:W3:Y:S03]  /*00f0*/  LDC.64 R4, c[0x0][0x228] ;  /* 0x00008a00ff047b82 */ /* 0x000ee60000000a00 */
[----:B------:R-:W-:Y:S02]  /*0100*/  LEA.HI R3, R3, R0, RZ, 0x2 ;  /* 0x0000000003037211 */ /* 0x000fe400078f10ff */
[----:B------:R-:W-:Y:S02]  /*0110*/  ISETP.GE.AND P0, PT, R0, 0x800, PT ;  /* 0x000008000000780c */ /* 0x000fe40003f06270 */
[--C-:B------:R-:W-:Y:S02]  /*0120*/  SHF.R.S32.HI R19, RZ, 0x2, R3.reuse ;  /* 0x00000002ff137819 */ /* 0x100fe40000011403 */
[----:B------:R-:W-:-:S04]  /*0130*/  SHF.R.S32.HI R2, RZ, 0x1f, R3 ;  /* 0x0000001fff027819 */ /* 0x000fc80000011403 */
[----:B------:R-:W-:-:S04]  /*0140*/  LEA.HI R2, R2, R19, RZ, 0x7 ;  /* 0x0000001302027211 */ /* 0x000fc800078f38ff */
[----:B------:R-:W-:-:S04]  /*0150*/  LOP3.LUT R2, R2, 0xffffff80, RZ, 0xc0, !PT ;  /* 0xffffff8002027812 */ /* 0x000fc800078ec0ff */
[----:B------:R-:W-:-:S05]  /*0160*/  IADD3 R19, R19, -R2, RZ ;  /* 0x8000000213137210 */ /* 0x000fca0007ffe0ff */
[----:B---3--:R-:W-:-:S05]  /*0170*/  IMAD.WIDE R4, R19, 0x4, R4 ;  /* 0x0000000413047825 */ /* 0x008fca00078e0204 */
[----:B------:R-:W3:Y:S04]  /*0180*/  @!P0 LDG.E.EL R16, desc[UR4][R4.64] ;  /* 0x0000000404108981 */ /* 0x000ee8000c2e1900 */
[----:B------:R4:W3:Y:S01]  /*0190*/  @!P0 LDG.E.EL R17, desc[UR4][R4.64] ;  /* 0x0000000404118981 */ /* 0x0008e2000c2e1900 */
[----:B------:R-:W-:Y:S02]  /*01a0*/  CS2R R12, SRZ ;  /* 0x00000000000c7805 */ /* 0x000fe4000001ff00 */
[----:B------:R-:W-:Y:S02]  /*01b0*/  CS2R R10, SRZ ;  /* 0x00000000000a7805 */ /* 0x000fe4000001ff00 */
[----:B------:R-:W-:Y:S01]  /*01c0*/  CS2R R2, SRZ ;  /* 0x0000000000027805 */ /* 0x000fe2000001ff00 */
[----:B--2---:R-:W-:-:S05]  /*01d0*/  IMAD.WIDE R14, R19, 0x4, R14 ;  /* 0x00000004130e7825 */ /* 0x004fca00078e020e */
[----:B------:R-:W2:Y:S01]  /*01e0*/  @!P0 LDG.E.EL R13, desc[UR4][R14.64] ;  /* 0x000000040e0d8981 */ /* 0x000ea2000c2e1900 */
[----:B----4-:R-:W-:-:S03]  /*01f0*/  IMAD.WIDE R4, R0, 0x4, R22 ;  /* 0x0000000400047825 */ /* 0x010fc600078e0216 */
[----:B------:R-:W4:Y:S01]  /*0200*/  @!P0 LDG.E.EL R10, desc[UR4][R14.64] ;  /* 0x000000040e0a8981 */ /* 0x000f22000c2e1900 */
[----:B-----5:R-:W-:-:S03]  /*0210*/  IMAD.WIDE R22, R19, 0x4, R20 ;  /* 0x0000000413167825 */ /* 0x020fc600078e0214 */
[----:B------:R-:W2:Y:S01]  /*0220*/  @!P0 LDG.E.64 R2, desc[UR4][R4.64] ;  /* 0x0000000404028981 */ /* 0x000ea2000c1e1b00 */
[C---:B0-----:R-:W-:Y:S01]  /*0230*/  IMAD.WIDE R8, R19.reuse, 0x4, R8 ;  /* 0x0000000413087825 */ /* 0x041fe200078e0208 */
[----:B------:R-:W-:Y:S02]  /*0240*/  CS2R R20, SRZ ;  /* 0x0000000000147805 */ /* 0x000fe4000001ff00 */
[----:B------:R-:W5:Y:S01]  /*0250*/  @!P0 LDG.E.EL R11, desc[UR4][R22.64] ;  /* 0x00000004160b8981 */ /* 0x000f62000c2e1900 */
[----:B-1----:R-:W-:Y:S01]  /*0260*/  IMAD.WIDE R6, R19, 0x4, R6 ;  /* 0x0000000413067825 */ /* 0x002fe200078e0206 */
[----:B------:R-:W-:Y:S02]  /*0270*/  CS2R R18, SRZ ;  /* 0x0000000000127805 */ /* 0x000fe4000001ff00 */
[----:B------:R-:W2:Y:S04]  /*0280*/  @!P0 LDG.E.EL R12, desc[UR4][R22.64] ;  /* 0x00000004160c8981 */ /* 0x000ea8000c2e1900 */
[----:B------:R-:W2:Y:S04]  /*0290*/  @!P0 LDG.E.EL R20, desc[UR4][R8.64] ;  /* 0x0000000408148981 */ /* 0x000ea8000c2e1900 */
[----:B------:R0:W2:Y:S04]  /*02a0*/  @!P0 LDG.E.EL R21, desc[UR4][R8.64] ;  /* 0x0000000408158981 */ /* 0x0000a8000c2e1900 */
[----:B------:R-:W2:Y:S04]  /*02b0*/  @!P0 LDG.E.EL R19, desc[UR4][R6.64] ;  /* 0x0000000406138981 */ /* 0x000ea8000c2e1900 */
[----:B------:R1:W2:Y:S01]  /*02c0*/  @!P0 LDG.E.EL R18, desc[UR4][R6.64] ;  /* 0x0000000406128981 */ /* 0x0002a2000c2e1900 */
[----:B0-----:R-:W-:Y:S01]  /*02d0*/  HFMA2.MMA R8, -RZ, RZ, 1.625, 0 ;  /* 0x3e800000ff087435 */ /* 0x001fe200000001ff */
[----:B-1----:R-:W0:Y:S02]  /*02e0*/  LDC.64 R6, c[0x0][0x240] ;  /* 0x00009000ff067b82 */ /* 0x002e240000000a00 */
[----:B0-----:R-:W-:-:S04]  /*02f0*/  IMAD.WIDE R6, R0, 0x4, R6 ;  /* 0x0000000400067825 */ /* 0x001fc800078e0206 */
[----:B---3--:R-:W-:Y:S01]  /*0300*/  FADD R16, R16, 9.9999997473787516356e-06 ;  /* 0x3727c5ac10107421 */ /* 0x008fe20000000000 */
[----:B------:R-:W-:-:S03]  /*0310*/  FADD R17, R17, 9.9999997473787516356e-06 ;  /* 0x3727c5ac11117421 */ /* 0x000fc60000000000 */
[----:B------:R-:W0:Y:S08]  /*0320*/  MUFU.SQRT R14, R16 ;  /* 0x00000010000e7308 */ /* 0x000e300000002000 */
[----:B------:R-:W1:Y:S01]  /*0330*/  MUFU.SQRT R15, R17 ;  /* 0x00000011000f7308 */ /* 0x000e620000002000 */
[C---:B0-----:R-:W-:Y:S02]  /*0340*/  FSETP.GT.AND P1, PT, R14.reuse, 8.50705917302346158658e+37, PT ;  /* 0x7e8000000e00780b */ /* 0x041fe40003f24000 */
[----:B------:R-:W-:-:S02]  /*0350*/  FSETP.GEU.AND P3, PT, R14, 1.175494350822287508e-38, PT ;  /* 0x008000000e00780b */ /* 0x000fc40003f6e000 */
[C---:B-1----:R-:W-:Y:S02]  /*0360*/  FSETP.GT.AND P2, PT, R15.reuse, 8.50705917302346158658e+37, PT ;  /* 0x7e8000000f00780b */ /* 0x042fe40003f44000 */
[----:B------:R-:W-:-:S07]  /*0370*/  FSETP.GEU.AND P4, PT, R15, 1.175494350822287508e-38, PT ;  /* 0x008000000f00780b */ /* 0x000fce0003f8e000 */
[----:B------:R-:W-:-:S04]  /*0380*/  @P1 FMUL R14, R14, 0.25 ;  /* 0x3e8000000e0e1820 */ /* 0x000fc80000400000 */
[----:B------:R-:W-:Y:S01]  /*0390*/  @!P3 FMUL R14, R14, 16777216 ;  /* 0x4b8000000e0eb820 */ /* 0x000fe20000400000 */
[----:B------:R-:W-:-:S04]  /*03a0*/  @P2 FMUL R15, R15, 0.25 ;  /* 0x3e8000000f0f2820 */ /* 0x000fc80000400000 */
[----:B------:R-:W-:Y:S01]  /*03b0*/  @!P4 FMUL R15, R15, 16777216 ;  /* 0x4b8000000f0fc820 */ /* 0x000fe20000400000 */
[----:B------:R-:W0:Y:S01]  /*03c0*/  MUFU.RCP R14, R14 ;  /* 0x0000000e000e7308 */ /* 0x000e220000001000 */
[----:B------:R-:W-:-:S07]  /*03d0*/  FSEL R9, R8, 1, P1 ;  /* 0x3f80000008097808 */ /* 0x000fce0000800000 */
[----:B------:R-:W1:Y:S01]  /*03e0*/  MUFU.RCP R15, R15 ;  /* 0x0000000f000f7308 */ /* 0x000e620000001000 */
[----:B------:R-:W-:Y:S01]  /*03f0*/  FSEL R8, R8, 1, P2 ;  /* 0x3f80000008087808 */ /* 0x000fe20001000000 */
[----:B------:R-:W-:Y:S01]  /*0400*/  @!P3 FMUL R9, R9, 16777216 ;  /* 0x4b8000000909b820 */ /* 0x000fe20000400000 */
[----:B--2---:R-:W-:Y:S01]  /*0410*/  FADD R2, R13, R2 ;  /* 0x000000020d027221 */ /* 0x004fe20000000000 */
[----:B----4-:R-:W-:Y:S02]  /*0420*/  FADD R3, R10, R3 ;  /* 0x000000030a037221 */ /* 0x010fe40000000000 */
[----:B------:R-:W-:Y:S01]  /*0430*/  @!P4 FMUL R8, R8, 16777216 ;  /* 0x4b8000000808c820 */ /* 0x000fe20000400000 */
[----:B0-----:R-:W-:Y:S01]  /*0440*/  FMUL R14, R14, R9 ;  /* 0x000000090e0e7220 */ /* 0x001fe20000400000 */
[----:B-----5:R-:W-:Y:S01]  /*0450*/  FADD R11, R2, -R11 ;  /* 0x8000000b020b7221 */ /* 0x020fe20000000000 */
[----:B------:R-:W-:Y:S01]  /*0460*/  FADD R12, R3, -R12 ;  /* 0x8000000c030c7221 */ /* 0x000fe20000000000 */
[----:B-1----:R-:W-:-:S02]  /*0470*/  FMUL R9, R15, R8 ;  /* 0x000000080f097220 */ /* 0x002fc40000400000 */
[----:B------:R-:W-:Y:S02]  /*0480*/  FMUL R14, R11, R14 ;  /* 0x0000000e0b0e7220 */ /* 0x000fe40000400000 */
[----:B------:R-:W-:Y:S02]  /*0490*/  FMUL R9, R12, R9 ;  /* 0x000000090c097220 */ /* 0x000fe40000400000 */
[----:B------:R-:W-:Y:S02]  /*04a0*/  FFMA R14, R14, R20, R19 ;  /* 0x000000140e0e7223 */ /* 0x000fe40000000013 */
[----:B------:R-:W-:Y:S01]  /*04b0*/  FFMA R9, R9, R21, R18 ;  /* 0x0000001509097223 */ /* 0x000fe20000000012 */
[----:B------:R0:W-:Y:S02]  /*04c0*/  @!P0 STG.E.64 desc[UR4][R4.64], R2 ;  /* 0x0000000204008986 */ /* 0x0001e4000c101b04 */
[----:B------:R-:W-:Y:S02]  /*04d0*/  FSETP.GEU.AND P1, PT, R14, RZ, PT ;  /* 0x000000ff0e00720b */ /* 0x000fe40003f2e000 */
[----:B------:R-:W-:-:S02]  /*04e0*/  FSETP.GEU.AND P2, PT, R9, RZ, PT ;  /* 0x000000ff0900720b */ /* 0x000fc40003f4e000 */
[----:B------:R-:W-:Y:S02]  /*04f0*/  FSEL R8, R14, RZ, P1 ;  /* 0x000000ff0e087208 */ /* 0x000fe40000800000 */
[----:B------:R-:W-:Y:S01]  /*0500*/  FSEL R9, R9, RZ, P2 ;  /* 0x000000ff09097208 */ /* 0x000fe20001000000 */
[----:B0-----:R-:W-:Y:S08]  /*0510*/  @P0 EXIT ;  /* 0x000000000000094d */ /* 0x001ff00003800000 */
[----:B------:R-:W-:Y:S01]  /*0520*/  STG.E.64 desc[UR4][R6.64], R8 ;  /* 0x0000000806007986 */ /* 0x000fe2000c101b04 */
[----:B------:R-:W-:Y:S05]  /*0530*/  EXIT ;  /* 0x000000000000794d */ /* 0x000fea0003800000 */
.L_x_0:
[----:B------:R-:W-:-:S00]  /*0540*/  BRA `(.L_x_0) ;  /* 0xfffffffc00fc7947 */ /* 0x000fc0000383ffff */
[----:B------:R-:W-:-:S00]  /*0550*/  NOP ;  /* 0x0000000000007918 */ /* 0x000fc00000000000 */
        /* <DEDUP_REMOVED lines=10> */
.L_x_1:


//--------------------- .nv.global.init           --------------------------
	.section	.nv.global.init,"aw",@progbits
.nv.global.init:
	.type		_$_str,@object
	.size		_$_str,(_$_str_$_2 - _$_str)
_$_str:
        /*0000*/ 	.byte	0x5f, 0x5f, 0x43, 0x55, 0x44, 0x41, 0x5f, 0x46, 0x54, 0x5a, 0x00
	.type		_$_str_$_2,@object
	.size		_$_str_$_2,(.L_1 - _$_str_$_2)
_$_str_$_2:
        /*000b*/ 	.byte	0x5f, 0x5f, 0x43, 0x55, 0x44, 0x41, 0x5f, 0x50, 0x52, 0x45, 0x43, 0x5f, 0x53, 0x51, 0x52, 0x54
        /*001b*/ 	.byte	0x00
.L_1:


//--------------------- .nv.constant0.triton_poi_fused__native_batch_norm_legit_no_training_convolution_relu_67 --------------------------
	.section	.nv.constant0.triton_poi_fused__native_batch_norm_legit_no_training_convolution_relu_67,"a",@progbits
	.sectionflags	@""
	.align	4
.nv.constant0.triton_poi_fused__native_batch_norm_legit_no_training_convolution_relu_67:
	.zero		588
